//
// Generated by NVIDIA NVVM Compiler
//
// Compiler Build ID: CL-36424714
// Cuda compilation tools, release 13.0, V13.0.88
// Based on NVVM 20.0.0
//

.version 9.0
.target sm_100
.address_size 64

	// .globl	_Z5hellov
.extern .func  (.param .b32 func_retval0) vprintf
(
	.param .b64 vprintf_param_0,
	.param .b64 vprintf_param_1
)
;
.global .align 1 .b8 $str[41] = {10, 32, 72, 101, 108, 108, 111, 32, 87, 111, 114, 108, 100, 32, 33, 32, 73, 32, 97, 109, 32, 116, 104, 114, 101, 97, 100, 32, 105, 110, 32, 98, 108, 111, 99, 107, 32, 37, 100, 32};

.visible .entry _Z5hellov()
{
	.local .align 8 .b8 	__local_depot0[8];
	.reg .b64 	%SP;
	.reg .b64 	%SPL;
	.reg .b32 	%r<4>;
	.reg .b64 	%rd<5>;

	mov.u64 	%SPL, __local_depot0;
	cvta.local.u64 	%SP, %SPL;
	add.u64 	%rd1, %SP, 0;
	add.u64 	%rd2, %SPL, 0;
	mov.u32 	%r1, %ctaid.x;
	st.local.u32 	[%rd2], %r1;
	mov.u64 	%rd3, $str;
	cvta.global.u64 	%rd4, %rd3;
	{ // callseq 0, 0
	.param .b64 param0;
	st.param.b64 	[param0], %rd4;
	.param .b64 param1;
	st.param.b64 	[param1], %rd1;
	.param .b32 retval0;
	call.uni (retval0), 
	vprintf, 
	(
	param0, 
	param1
	);
	ld.param.b32 	%r2, [retval0];
	} // callseq 0
	ret;

}


// ===== COMPILED SASS (sm_100) =====

	.target	sm_100

	.elftype	@"ET_EXEC"


//--------------------- .note.nv.tkinfo           --------------------------
	.section	.note.nv.tkinfo,"",@"SHT_NOTE"
	.sectionflags	@"SHF_NOTE_NV_TKINFO"
	.tkinfo
        /*0018*/ 	.word	0x00000002
        /*0030*/ 	.string	""
        /*0030*/ 	.string	"ptxas"
        /*0030*/ 	.string	"Cuda compilation tools, release 13.0, V13.0.88"
        /*0030*/ 	.string	"Build cuda_13.0.r13.0/compiler.36424714_0"
        /*0030*/ 	.string	"-arch sm_100 -m 64 "



//--------------------- .note.nv.cuinfo           --------------------------
	.section	.note.nv.cuinfo,"",@"SHT_NOTE"
	.sectionflags	@"SHF_NOTE_NV_CUINFO"
        /*0018*/ 	.short	0x0002
        /*001a*/ 	.short	0x0064
        /*001c*/ 	.short	0x0082
	.zero		2


//--------------------- .nv.info                  --------------------------
	.section	.nv.info,"",@"SHT_CUDA_INFO"
	.align	4


	//----- nvinfo : EIATTR_REGCOUNT
	.align		4
        /*0000*/ 	.byte	0x04, 0x2f
        /*0002*/ 	.short	(.L_2 - .L_1)
	.align		4
.L_1:
        /*0004*/ 	.word	index@(_Z5hellov)
        /*0008*/ 	.word	0x00000018


	//----- nvinfo : EIATTR_FRAME_SIZE
	.align		4
.L_2:
        /*000c*/ 	.byte	0x04, 0x11
        /*000e*/ 	.short	(.L_4 - .L_3)
	.align		4
.L_3:
        /*0010*/ 	.word	index@(_Z5hellov)
        /*0014*/ 	.word	0x00000008


	//----- nvinfo : EIATTR_MIN_STACK_SIZE
	.align		4
.L_4:
        /*0018*/ 	.byte	0x04, 0x12
        /*001a*/ 	.short	(.L_6 - .L_5)
	.align		4
.L_5:
        /*001c*/ 	.word	index@(_Z5hellov)
        /*0020*/ 	.word	0x00000008
.L_6:


//--------------------- .nv.compat                --------------------------
	.section	.nv.compat,"",@"SHT_CUDA_COMPAT_INFO"
	.align	4
        /*0000*/ 	.byte	0x02, 0x09, 0x00, 0x00, 0x02, 0x02, 0x01, 0x00, 0x02, 0x05, 0x05, 0x00, 0x03, 0x07, 0x01, 0x01
        /*0010*/ 	.byte	0x02, 0x03, 0x00, 0x00, 0x02, 0x06, 0x01, 0x00, 0x04, 0x0b, 0x08, 0x00, 0x09, 0x00, 0x00, 0x00
        /*0020*/ 	.byte	0x00, 0x00, 0x00, 0x00


//--------------------- .nv.info._Z5hellov        --------------------------
	.section	.nv.info._Z5hellov,"",@"SHT_CUDA_INFO"
	.sectionflags	@""
	.align	4


	//----- nvinfo : EIATTR_CUDA_API_VERSION
	.align		4
        /*0000*/ 	.byte	0x04, 0x37
        /*0002*/ 	.short	(.L_8 - .L_7)
.L_7:
        /*0004*/ 	.word	0x00000082


	//----- nvinfo : EIATTR_SPARSE_MMA_MASK
	.align		4
.L_8:
        /*0008*/ 	.byte	0x03, 0x50
        /*000a*/ 	.short	0x0000


	//----- nvinfo : EIATTR_MAXREG_COUNT
	.align		4
        /*000c*/ 	.byte	0x03, 0x1b
        /*000e*/ 	.short	0x00ff


	//----- nvinfo : EIATTR_EXTERNS
	.align		4
        /*0010*/ 	.byte	0x04, 0x0f
        /*0012*/ 	.short	(.L_10 - .L_9)


	//   ....[0]....
	.align		4
.L_9:
        /*0014*/ 	.word	index@(vprintf)


	//----- nvinfo : EIATTR_MERCURY_ISA_VERSION
	.align		4
.L_10:
        /*0018*/ 	.byte	0x03, 0x5f
        /*001a*/ 	.short	0x0101


	//----- nvinfo : EIATTR_VRC_CTA_INIT_COUNT
	.align		4
        /*001c*/ 	.byte	0x02, 0x4a
	.zero		1
	.zero		1


	//----- nvinfo : EIATTR_SYSCALL_OFFSETS
	.align		4
        /*0020*/ 	.byte	0x04, 0x46
        /*0022*/ 	.short	(.L_12 - .L_11)


	//   ....[0]....
.L_11:
        /*0024*/ 	.word	0x000000e0


	//----- nvinfo : EIATTR_EXIT_INSTR_OFFSETS
	.align		4
.L_12:
        /*0028*/ 	.byte	0x04, 0x1c
        /*002a*/ 	.short	(.L_14 - .L_13)


	//   ....[0]....
.L_13:
        /*002c*/ 	.word	0x000000f0


	//----- nvinfo : EIATTR_SW_WAR
	.align		4
.L_14:
        /*0030*/ 	.byte	0x04, 0x36
        /*0032*/ 	.short	(.L_16 - .L_15)
.L_15:
        /*0034*/ 	.word	0x00000008
.L_16:


//--------------------- .nv.callgraph             --------------------------
	.section	.nv.callgraph,"",@"SHT_CUDA_CALLGRAPH"
	.align	4
	.sectionentsize	8
	.align		4
        /*0000*/ 	.word	0x00000000
	.align		4
        /*0004*/ 	.word	0xffffffff
	.align		4
        /*0008*/ 	.word	index@(_Z5hellov)
	.align		4
        /*000c*/ 	.word	index@(vprintf)
	.align		4
        /*0010*/ 	.word	0x00000000
	.align		4
        /*0014*/ 	.word	0xfffffffe
	.align		4
        /*0018*/ 	.word	0x00000000
	.align		4
        /*001c*/ 	.word	0xfffffffd
	.align		4
        /*0020*/ 	.word	0x00000000
	.align		4
        /*0024*/ 	.word	0xfffffffc


//--------------------- .nv.constant4             --------------------------
	.section	.nv.constant4,"a",@progbits
	.align	8
	.align		8
.nv.constant4:
        /*0000*/ 	.dword	vprintf
	.align		8
        /*0008*/ 	.dword	$str


//--------------------- .text._Z5hellov           --------------------------
	.section	.text._Z5hellov,"ax",@progbits
	.align	128
        .global         _Z5hellov
        .type           _Z5hellov,@function
        .size           _Z5hellov,(.L_x_2 - _Z5hellov)
        .other          _Z5hellov,@"STO_CUDA_ENTRY STV_DEFAULT"
_Z5hellov:
.text._Z5hellov:
[----:B------:R-:W0:Y:S01]  /*0000*/  LDC R1, c[0x0][0x37c] ;  /* 0x0000df00ff017b82 */ /* 0x000e220000000800 */
[----:B------:R-:W1:Y:S01]  /*0010*/  S2R R8, SR_CTAID.X ;  /* 0x0000000000087919 */ /* 0x000e620000002500 */
[----:B0-----:R-:W-:Y:S01]  /*0020*/  VIADD R1, R1, 0xfffffff8 ;  /* 0xfffffff801017836 */ /* 0x001fe20000000000 */
[----:B------:R-:W-:Y:S01]  /*0030*/  MOV R0, 0x0 ;  /* 0x0000000000007802 */ /* 0x000fe20000000f00 */
[----:B------:R-:W0:Y:S04]  /*0040*/  LDCU UR4, c[0x0][0x2f8] ;  /* 0x00005f00ff0477ac */ /* 0x000e280008000800 */
[----:B------:R2:W3:Y:S01]  /*0050*/  LDC.64 R2, c[0x4][R0] ;  /* 0x0100000000027b82 */ /* 0x0004e20000000a00 */
[----:B------:R-:W4:Y:S01]  /*0060*/  LDCU.64 UR6, c[0x4][0x8] ;  /* 0x01000100ff0677ac */ /* 0x000f220008000a00 */
[----:B------:R-:W5:Y:S01]  /*0070*/  LDCU UR5, c[0x0][0x2fc] ;  /* 0x00005f80ff0577ac */ /* 0x000f620008000800 */
[----:B0-----:R-:W-:Y:S01]  /*0080*/  IADD3 R6, P0, PT, R1, UR4, RZ ;  /* 0x0000000401067c10 */ /* 0x001fe2000ff1e0ff */
[----:B----4-:R-:W-:Y:S01]  /*0090*/  IMAD.U32 R4, RZ, RZ, UR6 ;  /* 0x00000006ff047e24 */ /* 0x010fe2000f8e00ff */
[----:B------:R-:W-:-:S03]  /*00a0*/  MOV R5, UR7 ;  /* 0x0000000700057c02 */ /* 0x000fc60008000f00 */
[----:B-----5:R-:W-:Y:S01]  /*00b0*/  IMAD.X R7, RZ, RZ, UR5, P0 ;  /* 0x00000005ff077e24 */ /* 0x020fe200080e06ff */
[----:B-1----:R2:W-:Y:S07]  /*00c0*/  STL [R1], R8 ;  /* 0x0000000801007387 */ /* 0x0025ee0000100800 */
[----:B------:R-:W-:-:S07]  /*00d0*/  LEPC R20, `(.L_x_0) ;  /* 0x000000001014794e */ /* 0x000fce0000000000 */
[----:B--23--:R-:W-:Y:S05]  /*00e0*/  CALL.ABS.NOINC R2 ;  /* 0x0000000002007343 */ /* 0x00cfea0003c00000 */
.L_x_0:
[----:B------:R-:W-:Y:S05]  /*00f0*/  EXIT ;  /* 0x000000000000794d */ /* 0x000fea0003800000 */
.L_x_1:
[----:B------:R-:W-:-:S00]  /*0100*/  BRA `(.L_x_1) ;  /* 0xfffffffc00fc7947 */ /* 0x000fc0000383ffff */
[----:B------:R-:W-:-:S00]  /*0110*/  NOP ;  /* 0x0000000000007918 */ /* 0x000fc00000000000 */
        /* <DEDUP_REMOVED lines=14> */
.L_x_2:


//--------------------- .nv.global.init           --------------------------
	.section	.nv.global.init,"aw",@progbits
.nv.global.init:
	.type		$str,@object
	.size		$str,(.L_0 - $str)
$str:
        /*0000*/ 	.byte	0x0a, 0x20, 0x48, 0x65, 0x6c, 0x6c, 0x6f, 0x20, 0x57, 0x6f, 0x72, 0x6c, 0x64, 0x20, 0x21, 0x20
        /*0010*/ 	.byte	0x49, 0x20, 0x61, 0x6d, 0x20, 0x74, 0x68, 0x72, 0x65, 0x61, 0x64, 0x20, 0x69, 0x6e, 0x20, 0x62
        /*0020*/ 	.byte	0x6c, 0x6f, 0x63, 0x6b, 0x20, 0x25, 0x64, 0x20, 0x00
.L_0:


//--------------------- .nv.shared.reserved.0     --------------------------
	.section	.nv.shared.reserved.0,"aw",@nobits
	.weak		__nv_reservedSMEM_offset_0_alias
	.size		__nv_reservedSMEM_offset_0_alias, 0, 64
	.other		__nv_reservedSMEM_offset_0_alias,@"STO_CUDA_RESERVED_SHARED STV_DEFAULT"
__nv_reservedSMEM_offset_0_alias:
	.zero		0
	.zero		64


//--------------------- .nv.constant0._Z5hellov   --------------------------
	.section	.nv.constant0._Z5hellov,"a",@progbits
	.sectionflags	@""
	.align	4
.nv.constant0._Z5hellov:
	.zero		896


//--------------------- SYMBOLS --------------------------

	.type		.nv.reservedSmem.offset0,@object
	.size		.nv.reservedSmem.offset0,0x4
	.type		vprintf,@function
